//
// Generated by NVIDIA NVVM Compiler
//
// Compiler Build ID: CL-36424714
// Cuda compilation tools, release 13.0, V13.0.88
// Based on NVVM 20.0.0
//

.version 9.0
.target sm_100
.address_size 64

	// .globl	_Z9helloCudav
.extern .func  (.param .b32 func_retval0) vprintf
(
	.param .b64 vprintf_param_0,
	.param .b64 vprintf_param_1
)
;
.global .align 1 .b8 $str[17] = {72, 101, 108, 108, 111, 32, 102, 114, 111, 109, 32, 71, 80, 85, 33, 10};

.visible .entry _Z9helloCudav()
{
	.reg .b32 	%r<3>;
	.reg .b64 	%rd<3>;

	mov.u64 	%rd1, $str;
	cvta.global.u64 	%rd2, %rd1;
	{ // callseq 0, 0
	.param .b64 param0;
	st.param.b64 	[param0], %rd2;
	.param .b64 param1;
	st.param.b64 	[param1], 0;
	.param .b32 retval0;
	call.uni (retval0), 
	vprintf, 
	(
	param0, 
	param1
	);
	ld.param.b32 	%r1, [retval0];
	} // callseq 0
	ret;

}


// ===== COMPILED SASS (sm_100) =====

	.target	sm_100

	.elftype	@"ET_EXEC"


//--------------------- .note.nv.tkinfo           --------------------------
	.section	.note.nv.tkinfo,"",@"SHT_NOTE"
	.sectionflags	@"SHF_NOTE_NV_TKINFO"
	.tkinfo
        /*0018*/ 	.word	0x00000002
        /*0030*/ 	.string	""
        /*0030*/ 	.string	"ptxas"
        /*0030*/ 	.string	"Cuda compilation tools, release 13.0, V13.0.88"
        /*0030*/ 	.string	"Build cuda_13.0.r13.0/compiler.36424714_0"
        /*0030*/ 	.string	"-arch sm_100 -m 64 "



//--------------------- .note.nv.cuinfo           --------------------------
	.section	.note.nv.cuinfo,"",@"SHT_NOTE"
	.sectionflags	@"SHF_NOTE_NV_CUINFO"
        /*0018*/ 	.short	0x0002
        /*001a*/ 	.short	0x0064
        /*001c*/ 	.short	0x0082
	.zero		2


//--------------------- .nv.info                  --------------------------
	.section	.nv.info,"",@"SHT_CUDA_INFO"
	.align	4


	//----- nvinfo : EIATTR_REGCOUNT
	.align		4
        /*0000*/ 	.byte	0x04, 0x2f
        /*0002*/ 	.short	(.L_2 - .L_1)
	.align		4
.L_1:
        /*0004*/ 	.word	index@(_Z9helloCudav)
        /*0008*/ 	.word	0x00000018


	//----- nvinfo : EIATTR_FRAME_SIZE
	.align		4
.L_2:
        /*000c*/ 	.byte	0x04, 0x11
        /*000e*/ 	.short	(.L_4 - .L_3)
	.align		4
.L_3:
        /*0010*/ 	.word	index@(_Z9helloCudav)
        /*0014*/ 	.word	0x00000000


	//----- nvinfo : EIATTR_MIN_STACK_SIZE
	.align		4
.L_4:
        /*0018*/ 	.byte	0x04, 0x12
        /*001a*/ 	.short	(.L_6 - .L_5)
	.align		4
.L_5:
        /*001c*/ 	.word	index@(_Z9helloCudav)
        /*0020*/ 	.word	0x00000000
.L_6:


//--------------------- .nv.compat                --------------------------
	.section	.nv.compat,"",@"SHT_CUDA_COMPAT_INFO"
	.align	4
        /*0000*/ 	.byte	0x02, 0x09, 0x00, 0x00, 0x02, 0x02, 0x01, 0x00, 0x02, 0x05, 0x05, 0x00, 0x03, 0x07, 0x01, 0x01
        /*0010*/ 	.byte	0x02, 0x03, 0x00, 0x00, 0x02, 0x06, 0x01, 0x00, 0x04, 0x0b, 0x08, 0x00, 0x09, 0x00, 0x00, 0x00
        /*0020*/ 	.byte	0x00, 0x00, 0x00, 0x00


//--------------------- .nv.info._Z9helloCudav    --------------------------
	.section	.nv.info._Z9helloCudav,"",@"SHT_CUDA_INFO"
	.sectionflags	@""
	.align	4


	//----- nvinfo : EIATTR_CUDA_API_VERSION
	.align		4
        /*0000*/ 	.byte	0x04, 0x37
        /*0002*/ 	.short	(.L_8 - .L_7)
.L_7:
        /*0004*/ 	.word	0x00000082


	//----- nvinfo : EIATTR_SPARSE_MMA_MASK
	.align		4
.L_8:
        /*0008*/ 	.byte	0x03, 0x50
        /*000a*/ 	.short	0x0000


	//----- nvinfo : EIATTR_MAXREG_COUNT
	.align		4
        /*000c*/ 	.byte	0x03, 0x1b
        /*000e*/ 	.short	0x00ff


	//----- nvinfo : EIATTR_EXTERNS
	.align		4
        /*0010*/ 	.byte	0x04, 0x0f
        /*0012*/ 	.short	(.L_10 - .L_9)


	//   ....[0]....
	.align		4
.L_9:
        /*0014*/ 	.word	index@(vprintf)


	//----- nvinfo : EIATTR_MERCURY_ISA_VERSION
	.align		4
.L_10:
        /*0018*/ 	.byte	0x03, 0x5f
        /*001a*/ 	.short	0x0101


	//----- nvinfo : EIATTR_VRC_CTA_INIT_COUNT
	.align		4
        /*001c*/ 	.byte	0x02, 0x4a
	.zero		1
	.zero		1


	//----- nvinfo : EIATTR_SYSCALL_OFFSETS
	.align		4
        /*0020*/ 	.byte	0x04, 0x46
        /*0022*/ 	.short	(.L_12 - .L_11)


	//   ....[0]....
.L_11:
        /*0024*/ 	.word	0x00000080


	//----- nvinfo : EIATTR_EXIT_INSTR_OFFSETS
	.align		4
.L_12:
        /*0028*/ 	.byte	0x04, 0x1c
        /*002a*/ 	.short	(.L_14 - .L_13)


	//   ....[0]....
.L_13:
        /*002c*/ 	.word	0x00000090


	//----- nvinfo : EIATTR_SW_WAR
	.align		4
.L_14:
        /*0030*/ 	.byte	0x04, 0x36
        /*0032*/ 	.short	(.L_16 - .L_15)
.L_15:
        /*0034*/ 	.word	0x00000008
.L_16:


//--------------------- .nv.callgraph             --------------------------
	.section	.nv.callgraph,"",@"SHT_CUDA_CALLGRAPH"
	.align	4
	.sectionentsize	8
	.align		4
        /*0000*/ 	.word	0x00000000
	.align		4
        /*0004*/ 	.word	0xffffffff
	.align		4
        /*0008*/ 	.word	index@(_Z9helloCudav)
	.align		4
        /*000c*/ 	.word	index@(vprintf)
	.align		4
        /*0010*/ 	.word	0x00000000
	.align		4
        /*0014*/ 	.word	0xfffffffe
	.align		4
        /*0018*/ 	.word	0x00000000
	.align		4
        /*001c*/ 	.word	0xfffffffd
	.align		4
        /*0020*/ 	.word	0x00000000
	.align		4
        /*0024*/ 	.word	0xfffffffc


//--------------------- .nv.constant4             --------------------------
	.section	.nv.constant4,"a",@progbits
	.align	8
	.align		8
.nv.constant4:
        /*0000*/ 	.dword	vprintf
	.align		8
        /*0008*/ 	.dword	$str


//--------------------- .text._Z9helloCudav       --------------------------
	.section	.text._Z9helloCudav,"ax",@progbits
	.align	128
        .global         _Z9helloCudav
        .type           _Z9helloCudav,@function
        .size           _Z9helloCudav,(.L_x_2 - _Z9helloCudav)
        .other          _Z9helloCudav,@"STO_CUDA_ENTRY STV_DEFAULT"
_Z9helloCudav:
.text._Z9helloCudav:
[----:B------:R-:W0:Y:S01]  /*0000*/  LDC R1, c[0x0][0x37c] ;  /* 0x0000df00ff017b82 */ /* 0x000e220000000800 */
[----:B------:R-:W-:Y:S01]  /*0010*/  MOV R0, 0x0 ;  /* 0x0000000000007802 */ /* 0x000fe20000000f00 */
[----:B------:R-:W1:Y:S01]  /*0020*/  LDCU.64 UR4, c[0x4][0x8] ;  /* 0x01000100ff0477ac */ /* 0x000e620008000a00 */
[----:B------:R-:W-:-:S05]  /*0030*/  CS2R R6, SRZ ;  /* 0x0000000000067805 */ /* 0x000fca000001ff00 */
[----:B------:R2:W3:Y:S01]  /*0040*/  LDC.64 R2, c[0x4][R0] ;  /* 0x0100000000027b82 */ /* 0x0004e20000000a00 */
[----:B-1----:R-:W-:Y:S02]  /*0050*/  IMAD.U32 R4, RZ, RZ, UR4 ;  /* 0x00000004ff047e24 */ /* 0x002fe4000f8e00ff */
[----:B--2---:R-:W-:-:S07]  /*0060*/  IMAD.U32 R5, RZ, RZ, UR5 ;  /* 0x00000005ff057e24 */ /* 0x004fce000f8e00ff */
[----:B------:R-:W-:-:S07]  /*0070*/  LEPC R20, `(.L_x_0) ;  /* 0x000000001014794e */ /* 0x000fce0000000000 */
[----:B0--3--:R-:W-:Y:S05]  /*0080*/  CALL.ABS.NOINC R2 ;  /* 0x0000000002007343 */ /* 0x009fea0003c00000 */
.L_x_0:
[----:B------:R-:W-:Y:S05]  /*0090*/  EXIT ;  /* 0x000000000000794d */ /* 0x000fea0003800000 */
.L_x_1:
[----:B------:R-:W-:-:S00]  /*00a0*/  BRA `(.L_x_1) ;  /* 0xfffffffc00fc7947 */ /* 0x000fc0000383ffff */
[----:B------:R-:W-:-:S00]  /*00b0*/  NOP ;  /* 0x0000000000007918 */ /* 0x000fc00000000000 */
        /* <DEDUP_REMOVED lines=12> */
.L_x_2:


//--------------------- .nv.global.init           --------------------------
	.section	.nv.global.init,"aw",@progbits
.nv.global.init:
	.type		$str,@object
	.size		$str,(.L_0 - $str)
$str:
        /*0000*/ 	.byte	0x48, 0x65, 0x6c, 0x6c, 0x6f, 0x20, 0x66, 0x72, 0x6f, 0x6d, 0x20, 0x47, 0x50, 0x55, 0x21, 0x0a
        /*0010*/ 	.byte	0x00
.L_0:


//--------------------- .nv.shared.reserved.0     --------------------------
	.section	.nv.shared.reserved.0,"aw",@nobits
	.weak		__nv_reservedSMEM_offset_0_alias
	.size		__nv_reservedSMEM_offset_0_alias, 0, 64
	.other		__nv_reservedSMEM_offset_0_alias,@"STO_CUDA_RESERVED_SHARED STV_DEFAULT"
__nv_reservedSMEM_offset_0_alias:
	.zero		0
	.zero		64


//--------------------- .nv.constant0._Z9helloCudav --------------------------
	.section	.nv.constant0._Z9helloCudav,"a",@progbits
	.sectionflags	@""
	.align	4
.nv.constant0._Z9helloCudav:
	.zero		896


//--------------------- SYMBOLS --------------------------

	.type		.nv.reservedSmem.offset0,@object
	.size		.nv.reservedSmem.offset0,0x4
	.type		vprintf,@function
